//
// Generated by NVIDIA NVVM Compiler
//
// Compiler Build ID: CL-36424714
// Cuda compilation tools, release 13.0, V13.0.88
// Based on NVVM 20.0.0
//

.version 9.0
.target sm_100
.address_size 64

	// .globl	compute_pre_exps_kernel

.visible .entry compute_pre_exps_kernel(
	.param .u64 .ptr .align 1 compute_pre_exps_kernel_param_0,
	.param .u64 .ptr .align 1 compute_pre_exps_kernel_param_1,
	.param .u64 .ptr .align 1 compute_pre_exps_kernel_param_2,
	.param .f32 compute_pre_exps_kernel_param_3,
	.param .f32 compute_pre_exps_kernel_param_4,
	.param .u32 compute_pre_exps_kernel_param_5
)
{
	.reg .pred 	%p<3>;
	.reg .b32 	%r<12>;
	.reg .b32 	%f<11>;
	.reg .b64 	%rd<13>;

	ld.param.u64 	%rd4, [compute_pre_exps_kernel_param_0];
	ld.param.u64 	%rd2, [compute_pre_exps_kernel_param_1];
	ld.param.u64 	%rd3, [compute_pre_exps_kernel_param_2];
	ld.param.f32 	%f1, [compute_pre_exps_kernel_param_3];
	ld.param.f32 	%f2, [compute_pre_exps_kernel_param_4];
	ld.param.u32 	%r3, [compute_pre_exps_kernel_param_5];
	cvta.to.global.u64 	%rd1, %rd4;
	mov.u32 	%r4, %tid.x;
	mov.u32 	%r5, %ctaid.y;
	shl.b32 	%r6, %r5, 9;
	add.s32 	%r1, %r6, %r4;
	setp.ge.s32 	%p1, %r1, %r3;
	@%p1 bra 	$L__BB0_4;
	mov.u32 	%r7, %tid.y;
	mov.u32 	%r8, %ctaid.z;
	mov.u32 	%r9, %ctaid.x;
	mov.u32 	%r10, %nctaid.z;
	mad.lo.s32 	%r11, %r3, %r9, %r1;
	mad.lo.s32 	%r2, %r11, %r10, %r8;
	setp.ne.s32 	%p2, %r7, 0;
	@%p2 bra 	$L__BB0_3;
	mul.wide.u32 	%rd9, %r2, 4;
	add.s64 	%rd10, %rd1, %rd9;
	ld.global.f32 	%f7, [%rd10];
	div.rn.f32 	%f8, %f7, %f1;
	mul.f32 	%f9, %f8, 0f3FB8AA3B;
	ex2.approx.f32 	%f10, %f9;
	cvta.to.global.u64 	%rd11, %rd2;
	add.s64 	%rd12, %rd11, %rd9;
	st.global.f32 	[%rd12], %f10;
	bra.uni 	$L__BB0_4;
$L__BB0_3:
	mul.wide.u32 	%rd5, %r2, 4;
	add.s64 	%rd6, %rd1, %rd5;
	ld.global.f32 	%f3, [%rd6];
	div.rn.f32 	%f4, %f3, %f2;
	mul.f32 	%f5, %f4, 0f3FB8AA3B;
	ex2.approx.f32 	%f6, %f5;
	cvta.to.global.u64 	%rd7, %rd3;
	add.s64 	%rd8, %rd7, %rd5;
	st.global.f32 	[%rd8], %f6;
$L__BB0_4:
	ret;

}


// ===== COMPILED SASS (sm_100) =====

	.target	sm_100

	.elftype	@"ET_EXEC"


//--------------------- .note.nv.tkinfo           --------------------------
	.section	.note.nv.tkinfo,"",@"SHT_NOTE"
	.sectionflags	@"SHF_NOTE_NV_TKINFO"
	.tkinfo
        /*0018*/ 	.word	0x00000002
        /*0030*/ 	.string	""
        /*0030*/ 	.string	"ptxas"
        /*0030*/ 	.string	"Cuda compilation tools, release 13.0, V13.0.88"
        /*0030*/ 	.string	"Build cuda_13.0.r13.0/compiler.36424714_0"
        /*0030*/ 	.string	"-arch sm_100 -m 64 "



//--------------------- .note.nv.cuinfo           --------------------------
	.section	.note.nv.cuinfo,"",@"SHT_NOTE"
	.sectionflags	@"SHF_NOTE_NV_CUINFO"
        /*0018*/ 	.short	0x0002
        /*001a*/ 	.short	0x0064
        /*001c*/ 	.short	0x0082
	.zero		2


//--------------------- .nv.info                  --------------------------
	.section	.nv.info,"",@"SHT_CUDA_INFO"
	.align	4


	//----- nvinfo : EIATTR_REGCOUNT
	.align		4
        /*0000*/ 	.byte	0x04, 0x2f
        /*0002*/ 	.short	(.L_1 - .L_0)
	.align		4
.L_0:
        /*0004*/ 	.word	index@(compute_pre_exps_kernel)
        /*0008*/ 	.word	0x0000000f


	//----- nvinfo : EIATTR_FRAME_SIZE
	.align		4
.L_1:
        /*000c*/ 	.byte	0x04, 0x11
        /*000e*/ 	.short	(.L_3 - .L_2)
	.align		4
.L_2:
        /*0010*/ 	.word	index@($__internal_0_$__cuda_sm3x_div_rn_noftz_f32_slowpath)
        /*0014*/ 	.word	0x00000000


	//----- nvinfo : EIATTR_FRAME_SIZE
	.align		4
.L_3:
        /*0018*/ 	.byte	0x04, 0x11
        /*001a*/ 	.short	(.L_5 - .L_4)
	.align		4
.L_4:
        /*001c*/ 	.word	index@(compute_pre_exps_kernel)
        /*0020*/ 	.word	0x00000000


	//----- nvinfo : EIATTR_MIN_STACK_SIZE
	.align		4
.L_5:
        /*0024*/ 	.byte	0x04, 0x12
        /*0026*/ 	.short	(.L_7 - .L_6)
	.align		4
.L_6:
        /*0028*/ 	.word	index@(compute_pre_exps_kernel)
        /*002c*/ 	.word	0x00000000
.L_7:


//--------------------- .nv.compat                --------------------------
	.section	.nv.compat,"",@"SHT_CUDA_COMPAT_INFO"
	.align	4
        /*0000*/ 	.byte	0x02, 0x09, 0x00, 0x00, 0x02, 0x02, 0x01, 0x00, 0x02, 0x05, 0x05, 0x00, 0x03, 0x07, 0x01, 0x01
        /*0010*/ 	.byte	0x02, 0x03, 0x00, 0x00, 0x02, 0x06, 0x01, 0x00, 0x04, 0x0b, 0x08, 0x00, 0x01, 0x00, 0x00, 0x00
        /*0020*/ 	.byte	0x00, 0x00, 0x00, 0x00


//--------------------- .nv.info.compute_pre_exps_kernel --------------------------
	.section	.nv.info.compute_pre_exps_kernel,"",@"SHT_CUDA_INFO"
	.sectionflags	@""
	.align	4


	//----- nvinfo : EIATTR_CUDA_API_VERSION
	.align		4
        /*0000*/ 	.byte	0x04, 0x37
        /*0002*/ 	.short	(.L_9 - .L_8)
.L_8:
        /*0004*/ 	.word	0x00000082


	//----- nvinfo : EIATTR_KPARAM_INFO
	.align		4
.L_9:
        /*0008*/ 	.byte	0x04, 0x17
        /*000a*/ 	.short	(.L_11 - .L_10)
.L_10:
        /*000c*/ 	.word	0x00000000
        /*0010*/ 	.short	0x0005
        /*0012*/ 	.short	0x0020
        /*0014*/ 	.byte	0x00, 0xf0, 0x11, 0x00


	//----- nvinfo : EIATTR_KPARAM_INFO
	.align		4
.L_11:
        /*0018*/ 	.byte	0x04, 0x17
        /*001a*/ 	.short	(.L_13 - .L_12)
.L_12:
        /*001c*/ 	.word	0x00000000
        /*0020*/ 	.short	0x0004
        /*0022*/ 	.short	0x001c
        /*0024*/ 	.byte	0x00, 0xf0, 0x11, 0x00


	//----- nvinfo : EIATTR_KPARAM_INFO
	.align		4
.L_13:
        /*0028*/ 	.byte	0x04, 0x17
        /*002a*/ 	.short	(.L_15 - .L_14)
.L_14:
        /*002c*/ 	.word	0x00000000
        /*0030*/ 	.short	0x0003
        /*0032*/ 	.short	0x0018
        /*0034*/ 	.byte	0x00, 0xf0, 0x11, 0x00


	//----- nvinfo : EIATTR_KPARAM_INFO
	.align		4
.L_15:
        /*0038*/ 	.byte	0x04, 0x17
        /*003a*/ 	.short	(.L_17 - .L_16)
.L_16:
        /*003c*/ 	.word	0x00000000
        /*0040*/ 	.short	0x0002
        /*0042*/ 	.short	0x0010
        /*0044*/ 	.byte	0x00, 0xf5, 0x21, 0x00


	//----- nvinfo : EIATTR_KPARAM_INFO
	.align		4
.L_17:
        /*0048*/ 	.byte	0x04, 0x17
        /*004a*/ 	.short	(.L_19 - .L_18)
.L_18:
        /*004c*/ 	.word	0x00000000
        /*0050*/ 	.short	0x0001
        /*0052*/ 	.short	0x0008
        /*0054*/ 	.byte	0x00, 0xf5, 0x21, 0x00


	//----- nvinfo : EIATTR_KPARAM_INFO
	.align		4
.L_19:
        /*0058*/ 	.byte	0x04, 0x17
        /*005a*/ 	.short	(.L_21 - .L_20)
.L_20:
        /*005c*/ 	.word	0x00000000
        /*0060*/ 	.short	0x0000
        /*0062*/ 	.short	0x0000
        /*0064*/ 	.byte	0x00, 0xf5, 0x21, 0x00


	//----- nvinfo : EIATTR_SPARSE_MMA_MASK
	.align		4
.L_21:
        /*0068*/ 	.byte	0x03, 0x50
        /*006a*/ 	.short	0x0000


	//----- nvinfo : EIATTR_MAXREG_COUNT
	.align		4
        /*006c*/ 	.byte	0x03, 0x1b
        /*006e*/ 	.short	0x00ff


	//----- nvinfo : EIATTR_MERCURY_ISA_VERSION
	.align		4
        /*0070*/ 	.byte	0x03, 0x5f
        /*0072*/ 	.short	0x0101


	//----- nvinfo : EIATTR_VRC_CTA_INIT_COUNT
	.align		4
        /*0074*/ 	.byte	0x02, 0x4a
	.zero		1
	.zero		1


	//----- nvinfo : EIATTR_EXIT_INSTR_OFFSETS
	.align		4
        /*0078*/ 	.byte	0x04, 0x1c
        /*007a*/ 	.short	(.L_23 - .L_22)


	//   ....[0]....
.L_22:
        /*007c*/ 	.word	0x00000060


	//   ....[1]....
        /*0080*/ 	.word	0x000002a0


	//   ....[2]....
        /*0084*/ 	.word	0x00000450


	//----- nvinfo : EIATTR_CRS_STACK_SIZE
	.align		4
.L_23:
        /*0088*/ 	.byte	0x04, 0x1e
        /*008a*/ 	.short	(.L_25 - .L_24)
.L_24:
        /*008c*/ 	.word	0x00000000


	//----- nvinfo : EIATTR_CBANK_PARAM_SIZE
	.align		4
.L_25:
        /*0090*/ 	.byte	0x03, 0x19
        /*0092*/ 	.short	0x0024


	//----- nvinfo : EIATTR_PARAM_CBANK
	.align		4
        /*0094*/ 	.byte	0x04, 0x0a
        /*0096*/ 	.short	(.L_27 - .L_26)
	.align		4
.L_26:
        /*0098*/ 	.word	index@(.nv.constant0.compute_pre_exps_kernel)
        /*009c*/ 	.short	0x0380
        /*009e*/ 	.short	0x0024


	//----- nvinfo : EIATTR_SW_WAR
	.align		4
.L_27:
        /*00a0*/ 	.byte	0x04, 0x36
        /*00a2*/ 	.short	(.L_29 - .L_28)
.L_28:
        /*00a4*/ 	.word	0x00000008
.L_29:


//--------------------- .nv.callgraph             --------------------------
	.section	.nv.callgraph,"",@"SHT_CUDA_CALLGRAPH"
	.align	4
	.sectionentsize	8
	.align		4
        /*0000*/ 	.word	0x00000000
	.align		4
        /*0004*/ 	.word	0xffffffff
	.align		4
        /*0008*/ 	.word	0x00000000
	.align		4
        /*000c*/ 	.word	0xfffffffe
	.align		4
        /*0010*/ 	.word	0x00000000
	.align		4
        /*0014*/ 	.word	0xfffffffd
	.align		4
        /*0018*/ 	.word	0x00000000
	.align		4
        /*001c*/ 	.word	0xfffffffc


//--------------------- .text.compute_pre_exps_kernel --------------------------
	.section	.text.compute_pre_exps_kernel,"ax",@progbits
	.align	128
        .global         compute_pre_exps_kernel
        .type           compute_pre_exps_kernel,@function
        .size           compute_pre_exps_kernel,(.L_x_17 - compute_pre_exps_kernel)
        .other          compute_pre_exps_kernel,@"STO_CUDA_ENTRY STV_DEFAULT"
compute_pre_exps_kernel:
.text.compute_pre_exps_kernel:
[----:B------:R-:W-:Y:S01]  /*0000*/  LDC R1, c[0x0][0x37c] ;  /* 0x0000df00ff017b82 */ /* 0x000fe20000000800 */
[----:B------:R-:W0:Y:S01]  /*0010*/  S2R R0, SR_TID.X ;  /* 0x0000000000007919 */ /* 0x000e220000002100 */
[----:B------:R-:W1:Y:S01]  /*0020*/  LDCU UR5, c[0x0][0x3a0] ;  /* 0x00007400ff0577ac */ /* 0x000e620008000800 */
[----:B------:R-:W0:Y:S02]  /*0030*/  S2R R3, SR_CTAID.Y ;  /* 0x0000000000037919 */ /* 0x000e240000002600 */
[----:B0-----:R-:W-:-:S05]  /*0040*/  IMAD R0, R3, 0x200, R0 ;  /* 0x0000020003007824 */ /* 0x001fca00078e0200 */
[----:B-1----:R-:W-:-:S13]  /*0050*/  ISETP.GE.AND P0, PT, R0, UR5, PT ;  /* 0x0000000500007c0c */ /* 0x002fda000bf06270 */
[----:B------:R-:W-:Y:S05]  /*0060*/  @P0 EXIT ;  /* 0x000000000000094d */ /* 0x000fea0003800000 */
[----:B------:R-:W0:Y:S01]  /*0070*/  S2R R2, SR_TID.Y ;  /* 0x0000000000027919 */ /* 0x000e220000002200 */
[----:B------:R-:W1:Y:S01]  /*0080*/  S2UR UR4, SR_CTAID.Z ;  /* 0x00000000000479c3 */ /* 0x000e620000002700 */
[----:B------:R-:W2:Y:S01]  /*0090*/  LDCU.64 UR6, c[0x0][0x358] ;  /* 0x00006b00ff0677ac */ /* 0x000ea20008000a00 */
[----:B------:R-:W3:Y:S06]  /*00a0*/  S2R R3, SR_CTAID.X ;  /* 0x0000000000037919 */ /* 0x000eec0000002500 */
[----:B------:R-:W1:Y:S01]  /*00b0*/  LDC R5, c[0x0][0x378] ;  /* 0x0000de00ff057b82 */ /* 0x000e620000000800 */
[----:B0-----:R-:W-:Y:S01]  /*00c0*/  ISETP.NE.AND P0, PT, R2, RZ, PT ;  /* 0x000000ff0200720c */ /* 0x001fe20003f05270 */
[----:B---3--:R-:W-:-:S04]  /*00d0*/  IMAD R2, R3, UR5, R0 ;  /* 0x0000000503027c24 */ /* 0x008fc8000f8e0200 */
[----:B-1----:R-:W-:-:S08]  /*00e0*/  IMAD R2, R2, R5, UR4 ;  /* 0x0000000402027e24 */ /* 0x002fd0000f8e0205 */
[----:B--2---:R-:W-:Y:S05]  /*00f0*/  @P0 BRA `(.L_x_0) ;  /* 0x00000000006c0947 */ /* 0x004fea0003800000 */
[----:B------:R-:W0:Y:S08]  /*0100*/  LDC.64 R4, c[0x0][0x380] ;  /* 0x0000e000ff047b82 */ /* 0x000e300000000a00 */
[----:B------:R-:W1:Y:S01]  /*0110*/  LDC R9, c[0x0][0x398] ;  /* 0x0000e600ff097b82 */ /* 0x000e620000000800 */
[----:B0-----:R-:W-:-:S05]  /*0120*/  IMAD.WIDE.U32 R4, R2, 0x4, R4 ;  /* 0x0000000402047825 */ /* 0x001fca00078e0004 */
[----:B------:R-:W2:Y:S01]  /*0130*/  LDG.E R0, desc[UR6][R4.64] ;  /* 0x0000000604007981 */ /* 0x000ea2000c1e1900 */
[----:B------:R-:W-:Y:S01]  /*0140*/  BSSY.RECONVERGENT B0, `(.L_x_1) ;  /* 0x000000d000007945 */ /* 0x000fe20003800200 */
[----:B-1----:R-:W0:Y:S02]  /*0150*/  MUFU.RCP R3, R9 ;  /* 0x0000000900037308 */ /* 0x002e240000001000 */
[----:B0-----:R-:W-:-:S04]  /*0160*/  FFMA R6, R3, -R9, 1 ;  /* 0x3f80000003067423 */ /* 0x001fc80000000809 */
[----:B------:R-:W-:Y:S02]  /*0170*/  FFMA R3, R3, R6, R3 ;  /* 0x0000000603037223 */ /* 0x000fe40000000003 */
[----:B--2---:R-:W0:Y:S02]  /*0180*/  FCHK P0, R0, R9 ;  /* 0x0000000900007302 */ /* 0x004e240000000000 */
[----:B------:R-:W-:-:S04]  /*0190*/  FFMA R6, R0, R3, RZ ;  /* 0x0000000300067223 */ /* 0x000fc800000000ff */
[----:B------:R-:W-:-:S04]  /*01a0*/  FFMA R7, R6, -R9, R0 ;  /* 0x8000000906077223 */ /* 0x000fc80000000000 */
[----:B------:R-:W-:Y:S01]  /*01b0*/  FFMA R3, R3, R7, R6 ;  /* 0x0000000703037223 */ /* 0x000fe20000000006 */
[----:B0-----:R-:W-:Y:S06]  /*01c0*/  @!P0 BRA `(.L_x_2) ;  /* 0x0000000000108947 */ /* 0x001fec0003800000 */
[----:B------:R-:W0:Y:S01]  /*01d0*/  LDCU UR4, c[0x0][0x398] ;  /* 0x00007300ff0477ac */ /* 0x000e220008000800 */
[----:B------:R-:W-:Y:S01]  /*01e0*/  MOV R4, 0x210 ;  /* 0x0000021000047802 */ /* 0x000fe20000000f00 */
[----:B0-----:R-:W-:-:S07]  /*01f0*/  IMAD.U32 R3, RZ, RZ, UR4 ;  /* 0x00000004ff037e24 */ /* 0x001fce000f8e00ff */
[----:B------:R-:W-:Y:S05]  /*0200*/  CALL.REL.NOINC `($__internal_0_$__cuda_sm3x_div_rn_noftz_f32_slowpath) ;  /* 0x0000000000947944 */ /* 0x000fea0003c00000 */
.L_x_2:
[----:B------:R-:W-:Y:S05]  /*0210*/  BSYNC.RECONVERGENT B0 ;  /* 0x0000000000007941 */ /* 0x000fea0003800200 */
.L_x_1:
[----:B------:R-:W-:Y:S01]  /*0220*/  FMUL R0, R3, 1.4426950216293334961 ;  /* 0x3fb8aa3b03007820 */ /* 0x000fe20000400000 */
[----:B------:R-:W0:Y:S04]  /*0230*/  LDC.64 R4, c[0x0][0x388] ;  /* 0x0000e200ff047b82 */ /* 0x000e280000000a00 */
[----:B------:R-:W-:-:S13]  /*0240*/  FSETP.GEU.AND P0, PT, R0, -126, PT ;  /* 0xc2fc00000000780b */ /* 0x000fda0003f0e000 */
[----:B------:R-:W-:-:S04]  /*0250*/  @!P0 FMUL R0, R0, 0.5 ;  /* 0x3f00000000008820 */ /* 0x000fc80000400000 */
[----:B------:R-:W1:Y:S01]  /*0260*/  MUFU.EX2 R7, R0 ;  /* 0x0000000000077308 */ /* 0x000e620000000800 */
[----:B0-----:R-:W-:-:S04]  /*0270*/  IMAD.WIDE.U32 R2, R2, 0x4, R4 ;  /* 0x0000000402027825 */ /* 0x001fc800078e0004 */
[----:B-1----:R-:W-:-:S05]  /*0280*/  @!P0 FMUL R7, R7, R7 ;  /* 0x0000000707078220 */ /* 0x002fca0000400000 */
[----:B------:R-:W-:Y:S01]  /*0290*/  STG.E desc[UR6][R2.64], R7 ;  /* 0x0000000702007986 */ /* 0x000fe2000c101906 */
[----:B------:R-:W-:Y:S05]  /*02a0*/  EXIT ;  /* 0x000000000000794d */ /* 0x000fea0003800000 */
.L_x_0:
        /* <DEDUP_REMOVED lines=17> */
.L_x_4:
[----:B------:R-:W-:Y:S05]  /*03c0*/  BSYNC.RECONVERGENT B0 ;  /* 0x0000000000007941 */ /* 0x000fea0003800200 */
.L_x_3:
        /* <DEDUP_REMOVED lines=9> */
        .weak           $__internal_0_$__cuda_sm3x_div_rn_noftz_f32_slowpath
        .type           $__internal_0_$__cuda_sm3x_div_rn_noftz_f32_slowpath,@function
        .size           $__internal_0_$__cuda_sm3x_div_rn_noftz_f32_slowpath,(.L_x_17 - $__internal_0_$__cuda_sm3x_div_rn_noftz_f32_slowpath)
$__internal_0_$__cuda_sm3x_div_rn_noftz_f32_slowpath:
[----:B------:R-:W-:Y:S01]  /*0460*/  SHF.R.U32.HI R6, RZ, 0x17, R3 ;  /* 0x00000017ff067819 */ /* 0x000fe20000011603 */
[----:B------:R-:W-:Y:S01]  /*0470*/  BSSY.RECONVERGENT B1, `(.L_x_5) ;  /* 0x0000062000017945 */ /* 0x000fe20003800200 */
[----:B------:R-:W-:Y:S02]  /*0480*/  SHF.R.U32.HI R5, RZ, 0x17, R0 ;  /* 0x00000017ff057819 */ /* 0x000fe40000011600 */
[----:B------:R-:W-:Y:S02]  /*0490*/  LOP3.LUT R10, R6, 0xff, RZ, 0xc0, !PT ;  /* 0x000000ff060a7812 */ /* 0x000fe400078ec0ff */
[----:B------:R-:W-:-:S03]  /*04a0*/  LOP3.LUT R8, R5, 0xff, RZ, 0xc0, !PT ;  /* 0x000000ff05087812 */ /* 0x000fc600078ec0ff */
[----:B------:R-:W-:Y:S02]  /*04b0*/  VIADD R7, R10, 0xffffffff ;  /* 0xffffffff0a077836 */ /* 0x000fe40000000000 */
[----:B------:R-:W-:-:S03]  /*04c0*/  VIADD R6, R8, 0xffffffff ;  /* 0xffffffff08067836 */ /* 0x000fc60000000000 */
[----:B------:R-:W-:-:S04]  /*04d0*/  ISETP.GT.U32.AND P0, PT, R7, 0xfd, PT ;  /* 0x000000fd0700780c */ /* 0x000fc80003f04070 */
[----:B------:R-:W-:-:S13]  /*04e0*/  ISETP.GT.U32.OR P0, PT, R6, 0xfd, P0 ;  /* 0x000000fd0600780c */ /* 0x000fda0000704470 */
[----:B------:R-:W-:Y:S01]  /*04f0*/  @!P0 IMAD.MOV.U32 R5, RZ, RZ, RZ ;  /* 0x000000ffff058224 */ /* 0x000fe200078e00ff */
[----:B------:R-:W-:Y:S06]  /*0500*/  @!P0 BRA `(.L_x_6) ;  /* 0x00000000005c8947 */ /* 0x000fec0003800000 */
[----:B------:R-:W-:Y:S02]  /*0510*/  FSETP.GTU.FTZ.AND P0, PT, |R0|, +INF , PT ;  /* 0x7f8000000000780b */ /* 0x000fe40003f1c200 */
[----:B------:R-:W-:-:S04]  /*0520*/  FSETP.GTU.FTZ.AND P1, PT, |R3|, +INF , PT ;  /* 0x7f8000000300780b */ /* 0x000fc80003f3c200 */
[----:B------:R-:W-:-:S13]  /*0530*/  PLOP3.LUT P0, PT, P0, P1, PT, 0xf8, 0x8f ;  /* 0x00000000008f781c */ /* 0x000fda0000703f70 */
[----:B------:R-:W-:Y:S05]  /*0540*/  @P0 BRA `(.L_x_7) ;  /* 0x00000004004c0947 */ /* 0x000fea0003800000 */
[----:B------:R-:W-:-:S13]  /*0550*/  LOP3.LUT P0, RZ, R3, 0x7fffffff, R0, 0xc8, !PT ;  /* 0x7fffffff03ff7812 */ /* 0x000fda000780c800 */
[----:B------:R-:W-:Y:S05]  /*0560*/  @!P0 BRA `(.L_x_8) ;  /* 0x00000004003c8947 */ /* 0x000fea0003800000 */
[C---:B------:R-:W-:Y:S02]  /*0570*/  FSETP.NEU.FTZ.AND P2, PT, |R0|.reuse, +INF , PT ;  /* 0x7f8000000000780b */ /* 0x040fe40003f5d200 */
[----:B------:R-:W-:Y:S02]  /*0580*/  FSETP.NEU.FTZ.AND P1, PT, |R3|, +INF , PT ;  /* 0x7f8000000300780b */ /* 0x000fe40003f3d200 */
[----:B------:R-:W-:-:S11]  /*0590*/  FSETP.NEU.FTZ.AND P0, PT, |R0|, +INF , PT ;  /* 0x7f8000000000780b */ /* 0x000fd60003f1d200 */
[----:B------:R-:W-:Y:S05]  /*05a0*/  @!P1 BRA !P2, `(.L_x_8) ;  /* 0x00000004002c9947 */ /* 0x000fea0005000000 */
[----:B------:R-:W-:-:S04]  /*05b0*/  LOP3.LUT P2, RZ, R0, 0x7fffffff, RZ, 0xc0, !PT ;  /* 0x7fffffff00ff7812 */ /* 0x000fc8000784c0ff */
[----:B------:R-:W-:-:S13]  /*05c0*/  PLOP3.LUT P1, PT, P1, P2, PT, 0x2f, 0xf2 ;  /* 0x0000000000f2781c */ /* 0x000fda0000f24577 */
[----:B------:R-:W-:Y:S05]  /*05d0*/  @P1 BRA `(.L_x_9) ;  /* 0x0000000400181947 */ /* 0x000fea0003800000 */
[----:B------:R-:W-:-:S04]  /*05e0*/  LOP3.LUT P1, RZ, R3, 0x7fffffff, RZ, 0xc0, !PT ;  /* 0x7fffffff03ff7812 */ /* 0x000fc8000782c0ff */
[----:B------:R-:W-:-:S13]  /*05f0*/  PLOP3.LUT P0, PT, P0, P1, PT, 0x2f, 0xf2 ;  /* 0x0000000000f2781c */ /* 0x000fda0000702577 */
[----:B------:R-:W-:Y:S05]  /*0600*/  @P0 BRA `(.L_x_10) ;  /* 0x0000000400000947 */ /* 0x000fea0003800000 */
[----:B------:R-:W-:Y:S02]  /*0610*/  ISETP.GE.AND P0, PT, R6, RZ, PT ;  /* 0x000000ff0600720c */ /* 0x000fe40003f06270 */
[----:B------:R-:W-:-:S11]  /*0620*/  ISETP.GE.AND P1, PT, R7, RZ, PT ;  /* 0x000000ff0700720c */ /* 0x000fd60003f26270 */
[----:B------:R-:W-:Y:S01]  /*0630*/  @P0 MOV R5, RZ ;  /* 0x000000ff00050202 */ /* 0x000fe20000000f00 */
[----:B------:R-:W-:Y:S02]  /*0640*/  @!P0 IMAD.MOV.U32 R5, RZ, RZ, -0x40 ;  /* 0xffffffc0ff058424 */ /* 0x000fe400078e00ff */
[----:B------:R-:W-:Y:S01]  /*0650*/  @!P0 FFMA R0, R0, 1.84467440737095516160e+19, RZ ;  /* 0x5f80000000008823 */ /* 0x000fe200000000ff */
[----:B------:R-:W-:Y:S01]  /*0660*/  @!P1 FFMA R3, R3, 1.84467440737095516160e+19, RZ ;  /* 0x5f80000003039823 */ /* 0x000fe200000000ff */
[----:B------:R-:W-:-:S07]  /*0670*/  @!P1 VIADD R5, R5, 0x40 ;  /* 0x0000004005059836 */ /* 0x000fce0000000000 */
.L_x_6:
[----:B------:R-:W-:Y:S01]  /*0680*/  LEA R6, R10, 0xc0800000, 0x17 ;  /* 0xc08000000a067811 */ /* 0x000fe200078eb8ff */
[----:B------:R-:W-:Y:S04]  /*0690*/  BSSY.RECONVERGENT B2, `(.L_x_11) ;  /* 0x0000036000027945 */ /* 0x000fe80003800200 */
[----:B------:R-:W-:Y:S02]  /*06a0*/  IMAD.IADD R6, R3, 0x1, -R6 ;  /* 0x0000000103067824 */ /* 0x000fe400078e0a06 */
[----:B------:R-:W-:Y:S02]  /*06b0*/  VIADD R3, R8, 0xffffff81 ;  /* 0xffffff8108037836 */ /* 0x000fe40000000000 */
[----:B------:R0:W1:Y:S01]  /*06c0*/  MUFU.RCP R7, R6 ;  /* 0x0000000600077308 */ /* 0x0000620000001000 */
[----:B------:R-:W-:Y:S01]  /*06d0*/  FADD.FTZ R9, -R6, -RZ ;  /* 0x800000ff06097221 */ /* 0x000fe20000010100 */
[C---:B------:R-:W-:Y:S01]  /*06e0*/  IMAD R0, R3.reuse, -0x800000, R0 ;  /* 0xff80000003007824 */ /* 0x040fe200078e0200 */
[----:B0-----:R-:W-:-:S04]  /*06f0*/  IADD3 R6, PT, PT, R3, 0x7f, -R10 ;  /* 0x0000007f03067810 */ /* 0x001fc80007ffe80a */
[----:B------:R-:W-:Y:S01]  /*0700*/  IADD3 R6, PT, PT, R6, R5, RZ ;  /* 0x0000000506067210 */ /* 0x000fe20007ffe0ff */
[----:B-1----:R-:W-:-:S04]  /*0710*/  FFMA R8, R7, R9, 1 ;  /* 0x3f80000007087423 */ /* 0x002fc80000000009 */
[----:B------:R-:W-:-:S04]  /*0720*/  FFMA R12, R7, R8, R7 ;  /* 0x00000008070c7223 */ /* 0x000fc80000000007 */
[----:B------:R-:W-:-:S04]  /*0730*/  FFMA R7, R0, R12, RZ ;  /* 0x0000000c00077223 */ /* 0x000fc800000000ff */
[----:B------:R-:W-:-:S04]  /*0740*/  FFMA R8, R9, R7, R0 ;  /* 0x0000000709087223 */ /* 0x000fc80000000000 */
[----:B------:R-:W-:-:S04]  /*0750*/  FFMA R7, R12, R8, R7 ;  /* 0x000000080c077223 */ /* 0x000fc80000000007 */
[----:B------:R-:W-:-:S04]  /*0760*/  FFMA R8, R9, R7, R0 ;  /* 0x0000000709087223 */ /* 0x000fc80000000000 */
[----:B------:R-:W-:-:S05]  /*0770*/  FFMA R0, R12, R8, R7 ;  /* 0x000000080c007223 */ /* 0x000fca0000000007 */
[----:B------:R-:W-:-:S04]  /*0780*/  SHF.R.U32.HI R3, RZ, 0x17, R0 ;  /* 0x00000017ff037819 */ /* 0x000fc80000011600 */
[----:B------:R-:W-:-:S05]  /*0790*/  LOP3.LUT R3, R3, 0xff, RZ, 0xc0, !PT ;  /* 0x000000ff03037812 */ /* 0x000fca00078ec0ff */
[----:B------:R-:W-:-:S04]  /*07a0*/  IMAD.IADD R9, R3, 0x1, R6 ;  /* 0x0000000103097824 */ /* 0x000fc800078e0206 */
[----:B------:R-:W-:-:S05]  /*07b0*/  VIADD R3, R9, 0xffffffff ;  /* 0xffffffff09037836 */ /* 0x000fca0000000000 */
[----:B------:R-:W-:-:S13]  /*07c0*/  ISETP.GE.U32.AND P0, PT, R3, 0xfe, PT ;  /* 0x000000fe0300780c */ /* 0x000fda0003f06070 */
[----:B------:R-:W-:Y:S05]  /*07d0*/  @!P0 BRA `(.L_x_12) ;  /* 0x0000000000808947 */ /* 0x000fea0003800000 */
[----:B------:R-:W-:-:S13]  /*07e0*/  ISETP.GT.AND P0, PT, R9, 0xfe, PT ;  /* 0x000000fe0900780c */ /* 0x000fda0003f04270 */
[----:B------:R-:W-:Y:S05]  /*07f0*/  @P0 BRA `(.L_x_13) ;  /* 0x00000000006c0947 */ /* 0x000fea0003800000 */
[----:B------:R-:W-:-:S13]  /*0800*/  ISETP.GE.AND P0, PT, R9, 0x1, PT ;  /* 0x000000010900780c */ /* 0x000fda0003f06270 */
[----:B------:R-:W-:Y:S05]  /*0810*/  @P0 BRA `(.L_x_14) ;  /* 0x0000000000740947 */ /* 0x000fea0003800000 */
[----:B------:R-:W-:Y:S02]  /*0820*/  ISETP.GE.AND P0, PT, R9, -0x18, PT ;  /* 0xffffffe80900780c */ /* 0x000fe40003f06270 */
[----:B------:R-:W-:-:S11]  /*0830*/  LOP3.LUT R0, R0, 0x80000000, RZ, 0xc0, !PT ;  /* 0x8000000000007812 */ /* 0x000fd600078ec0ff */
[----:B------:R-:W-:Y:S05]  /*0840*/  @!P0 BRA `(.L_x_14) ;  /* 0x0000000000688947 */ /* 0x000fea0003800000 */
[CCC-:B------:R-:W-:Y:S01]  /*0850*/  FFMA.RZ R3, R12.reuse, R8.reuse, R7.reuse ;  /* 0x000000080c037223 */ /* 0x1c0fe2000000c007 */
[CCC-:B------:R-:W-:Y:S01]  /*0860*/  FFMA.RM R6, R12.reuse, R8.reuse, R7.reuse ;  /* 0x000000080c067223 */ /* 0x1c0fe20000004007 */
[C---:B------:R-:W-:Y:S02]  /*0870*/  ISETP.NE.AND P2, PT, R9.reuse, RZ, PT ;  /* 0x000000ff0900720c */ /* 0x040fe40003f45270 */
[----:B------:R-:W-:Y:S02]  /*0880*/  ISETP.NE.AND P1, PT, R9, RZ, PT ;  /* 0x000000ff0900720c */ /* 0x000fe40003f25270 */
[----:B------:R-:W-:Y:S01]  /*0890*/  LOP3.LUT R5, R3, 0x7fffff, RZ, 0xc0, !PT ;  /* 0x007fffff03057812 */ /* 0x000fe200078ec0ff */
[----:B------:R-:W-:Y:S01]  /*08a0*/  FFMA.RP R3, R12, R8, R7 ;  /* 0x000000080c037223 */ /* 0x000fe20000008007 */
[----:B------:R-:W-:Y:S02]  /*08b0*/  VIADD R8, R9, 0x20 ;  /* 0x0000002009087836 */ /* 0x000fe40000000000 */
[----:B------:R-:W-:Y:S01]  /*08c0*/  LOP3.LUT R5, R5, 0x800000, RZ, 0xfc, !PT ;  /* 0x0080000005057812 */ /* 0x000fe200078efcff */
[----:B------:R-:W-:Y:S01]  /*08d0*/  IMAD.MOV R7, RZ, RZ, -R9 ;  /* 0x000000ffff077224 */ /* 0x000fe200078e0a09 */
[----:B------:R-:W-:-:S02]  /*08e0*/  FSETP.NEU.FTZ.AND P0, PT, R3, R6, PT ;  /* 0x000000060300720b */ /* 0x000fc40003f1d000 */
[----:B------:R-:W-:Y:S02]  /*08f0*/  SHF.L.U32 R8, R5, R8, RZ ;  /* 0x0000000805087219 */ /* 0x000fe400000006ff */
[----:B------:R-:W-:Y:S02]  /*0900*/  SEL R6, R7, RZ, P2 ;  /* 0x000000ff07067207 */ /* 0x000fe40001000000 */
[----:B------:R-:W-:Y:S02]  /*0910*/  ISETP.NE.AND P1, PT, R8, RZ, P1 ;  /* 0x000000ff0800720c */ /* 0x000fe40000f25270 */
[----:B------:R-:W-:Y:S02]  /*0920*/  SHF.R.U32.HI R6, RZ, R6, R5 ;  /* 0x00000006ff067219 */ /* 0x000fe40000011605 */
[----:B------:R-:W-:Y:S02]  /*0930*/  PLOP3.LUT P0, PT, P0, P1, PT, 0xf8, 0x8f ;  /* 0x00000000008f781c */ /* 0x000fe40000703f70 */
[----:B------:R-:W-:-:S02]  /*0940*/  SHF.R.U32.HI R8, RZ, 0x1, R6 ;  /* 0x00000001ff087819 */ /* 0x000fc40000011606 */
[----:B------:R-:W-:-:S04]  /*0950*/  SEL R3, RZ, 0x1, !P0 ;  /* 0x00000001ff037807 */ /* 0x000fc80004000000 */
[----:B------:R-:W-:-:S04]  /*0960*/  LOP3.LUT R3, R3, 0x1, R8, 0xf8, !PT ;  /* 0x0000000103037812 */ /* 0x000fc800078ef808 */
[----:B------:R-:W-:-:S04]  /*0970*/  LOP3.LUT R3, R3, R6, RZ, 0xc0, !PT ;  /* 0x0000000603037212 */ /* 0x000fc800078ec0ff */
[----:B------:R-:W-:-:S04]  /*0980*/  IADD3 R3, PT, PT, R8, R3, RZ ;  /* 0x0000000308037210 */ /* 0x000fc80007ffe0ff */
[----:B------:R-:W-:Y:S01]  /*0990*/  LOP3.LUT R0, R3, R0, RZ, 0xfc, !PT ;  /* 0x0000000003007212 */ /* 0x000fe200078efcff */
[----:B------:R-:W-:Y:S06]  /*09a0*/  BRA `(.L_x_14) ;  /* 0x0000000000107947 */ /* 0x000fec0003800000 */
.L_x_13:
[----:B------:R-:W-:-:S04]  /*09b0*/  LOP3.LUT R0, R0, 0x80000000, RZ, 0xc0, !PT ;  /* 0x8000000000007812 */ /* 0x000fc800078ec0ff */
[----:B------:R-:W-:Y:S01]  /*09c0*/  LOP3.LUT R0, R0, 0x7f800000, RZ, 0xfc, !PT ;  /* 0x7f80000000007812 */ /* 0x000fe200078efcff */
[----:B------:R-:W-:Y:S06]  /*09d0*/  BRA `(.L_x_14) ;  /* 0x0000000000047947 */ /* 0x000fec0003800000 */
.L_x_12:
[----:B------:R-:W-:-:S07]  /*09e0*/  IMAD R0, R6, 0x800000, R0 ;  /* 0x0080000006007824 */ /* 0x000fce00078e0200 */
.L_x_14:
[----:B------:R-:W-:Y:S05]  /*09f0*/  BSYNC.RECONVERGENT B2 ;  /* 0x0000000000027941 */ /* 0x000fea0003800200 */
.L_x_11:
[----:B------:R-:W-:Y:S05]  /*0a00*/  BRA `(.L_x_15) ;  /* 0x0000000000207947 */ /* 0x000fea0003800000 */
.L_x_10:
[----:B------:R-:W-:-:S04]  /*0a10*/  LOP3.LUT R0, R3, 0x80000000, R0, 0x48, !PT ;  /* 0x8000000003007812 */ /* 0x000fc800078e4800 */
[----:B------:R-:W-:Y:S01]  /*0a20*/  LOP3.LUT R0, R0, 0x7f800000, RZ, 0xfc, !PT ;  /* 0x7f80000000007812 */ /* 0x000fe200078efcff */
[----:B------:R-:W-:Y:S06]  /*0a30*/  BRA `(.L_x_15) ;  /* 0x0000000000147947 */ /* 0x000fec0003800000 */
.L_x_9:
[----:B------:R-:W-:Y:S01]  /*0a40*/  LOP3.LUT R0, R3, 0x80000000, R0, 0x48, !PT ;  /* 0x8000000003007812 */ /* 0x000fe200078e4800 */
[----:B------:R-:W-:Y:S06]  /*0a50*/  BRA `(.L_x_15) ;  /* 0x00000000000c7947 */ /* 0x000fec0003800000 */
.L_x_8:
[----:B------:R-:W0:Y:S01]  /*0a60*/  MUFU.RSQ R0, -QNAN ;  /* 0xffc0000000007908 */ /* 0x000e220000001400 */
[----:B------:R-:W-:Y:S05]  /*0a70*/  BRA `(.L_x_15) ;  /* 0x0000000000047947 */ /* 0x000fea0003800000 */
.L_x_7:
[----:B------:R-:W-:-:S07]  /*0a80*/  FADD.FTZ R0, R0, R3 ;  /* 0x0000000300007221 */ /* 0x000fce0000010000 */
.L_x_15:
[----:B------:R-:W-:Y:S05]  /*0a90*/  BSYNC.RECONVERGENT B1 ;  /* 0x0000000000017941 */ /* 0x000fea0003800200 */
.L_x_5:
[----:B------:R-:W-:Y:S02]  /*0aa0*/  IMAD.MOV.U32 R5, RZ, RZ, 0x0 ;  /* 0x00000000ff057424 */ /* 0x000fe400078e00ff */
[----:B0-----:R-:W-:Y:S02]  /*0ab0*/  IMAD.MOV.U32 R3, RZ, RZ, R0 ;  /* 0x000000ffff037224 */ /* 0x001fe400078e0000 */
[----:B------:R-:W-:Y:S05]  /*0ac0*/  RET.REL.NODEC R4 `(compute_pre_exps_kernel) ;  /* 0xfffffff4044c7950 */ /* 0x000fea0003c3ffff */
.L_x_16:
[----:B------:R-:W-:-:S00]  /*0ad0*/  BRA `(.L_x_16) ;  /* 0xfffffffc00fc7947 */ /* 0x000fc0000383ffff */
[----:B------:R-:W-:-:S00]  /*0ae0*/  NOP ;  /* 0x0000000000007918 */ /* 0x000fc00000000000 */
        /* <DEDUP_REMOVED lines=9> */
.L_x_17:


//--------------------- .nv.shared.reserved.0     --------------------------
	.section	.nv.shared.reserved.0,"aw",@nobits
	.weak		__nv_reservedSMEM_offset_0_alias
	.size		__nv_reservedSMEM_offset_0_alias, 0, 64
	.other		__nv_reservedSMEM_offset_0_alias,@"STO_CUDA_RESERVED_SHARED STV_DEFAULT"
__nv_reservedSMEM_offset_0_alias:
	.zero		0
	.zero		64


//--------------------- .nv.constant0.compute_pre_exps_kernel --------------------------
	.section	.nv.constant0.compute_pre_exps_kernel,"a",@progbits
	.sectionflags	@""
	.align	4
.nv.constant0.compute_pre_exps_kernel:
	.zero		932


//--------------------- SYMBOLS --------------------------

	.type		.nv.reservedSmem.offset0,@object
	.size		.nv.reservedSmem.offset0,0x4
